//
// Generated by NVIDIA NVVM Compiler
//
// Compiler Build ID: CL-36424714
// Cuda compilation tools, release 13.0, V13.0.88
// Based on NVVM 20.0.0
//

.version 9.0
.target sm_100
.address_size 64

	// .globl	_Z20tile_rsqrt_64_kernelPfS_
.global .align 4 .b8 x[32768];
.global .align 4 .b8 result[32768];

.visible .entry _Z20tile_rsqrt_64_kernelPfS_(
	.param .u64 .ptr .align 1 _Z20tile_rsqrt_64_kernelPfS__param_0,
	.param .u64 .ptr .align 1 _Z20tile_rsqrt_64_kernelPfS__param_1
)
{
	.reg .pred 	%p<7>;
	.reg .b32 	%r<21>;
	.reg .b32 	%f<20>;
	.reg .b64 	%rd<19>;

	ld.param.u64 	%rd1, [_Z20tile_rsqrt_64_kernelPfS__param_0];
	ld.param.u64 	%rd2, [_Z20tile_rsqrt_64_kernelPfS__param_1];
	mov.u32 	%r5, %tid.y;
	mov.u32 	%r6, %ctaid.y;
	mov.u32 	%r7, %ntid.y;
	mad.lo.s32 	%r1, %r6, %r7, %r5;
	mov.u32 	%r8, %tid.x;
	mov.u32 	%r9, %ctaid.x;
	mov.u32 	%r10, %ntid.x;
	mad.lo.s32 	%r2, %r9, %r10, %r8;
	setp.gt.u32 	%p1, %r1, 63;
	setp.gt.s32 	%p2, %r2, 127;
	or.pred  	%p3, %p1, %p2;
	@%p3 bra 	$L__BB0_5;
	cvta.to.global.u64 	%rd3, %rd1;
	shl.b32 	%r11, %r1, 7;
	add.s32 	%r3, %r11, %r2;
	mul.wide.s32 	%rd4, %r3, 4;
	add.s64 	%rd5, %rd3, %rd4;
	ld.global.f32 	%f6, [%rd5];
	mul.wide.u32 	%rd6, %r1, 512;
	mov.u64 	%rd7, x;
	add.s64 	%rd8, %rd7, %rd6;
	mul.wide.s32 	%rd9, %r2, 4;
	add.s64 	%rd10, %rd8, %rd9;
	st.global.f32 	[%rd10], %f6;
	abs.f32 	%f1, %f6;
	setp.lt.f32 	%p4, %f1, 0f00800000;
	mul.f32 	%f7, %f6, 0f4B800000;
	selp.f32 	%f2, %f7, %f6, %p4;
	mov.b32 	%r4, %f2;
	add.s32 	%r12, %r4, -8388608;
	setp.gt.u32 	%p5, %r12, 2130706431;
	@%p5 bra 	$L__BB0_3;
	setp.lt.f32 	%p6, %f1, 0f00800000;
	and.b32  	%r13, %r4, 16777215;
	or.b32  	%r14, %r13, 1056964608;
	mov.b32 	%f8, %r14;
	sub.s32 	%r15, %r14, %r4;
	add.s32 	%r16, %r15, 201326592;
	selp.b32 	%r17, %r16, %r15, %p6;
	rsqrt.approx.ftz.f32 	%f9, %f8;
	mul.f32 	%f10, %f9, %f9;
	neg.f32 	%f11, %f10;
	fma.rn.f32 	%f12, %f9, %f9, %f11;
	neg.f32 	%f13, %f8;
	fma.rn.f32 	%f14, %f10, %f13, 0f3F800000;
	fma.rn.f32 	%f15, %f12, %f13, %f14;
	fma.rn.f32 	%f16, %f15, 0f3EC00000, 0f3F000000;
	mul.f32 	%f17, %f9, %f15;
	fma.rn.f32 	%f18, %f16, %f17, %f9;
	shr.s32 	%r18, %r17, 1;
	mov.b32 	%r19, %f18;
	add.s32 	%r20, %r18, %r19;
	mov.b32 	%f19, %r20;
	bra.uni 	$L__BB0_4;
$L__BB0_3:
	rsqrt.approx.ftz.f32 	%f19, %f2;
$L__BB0_4:
	mov.u64 	%rd12, result;
	add.s64 	%rd13, %rd12, %rd6;
	add.s64 	%rd15, %rd13, %rd9;
	st.global.f32 	[%rd15], %f19;
	cvta.to.global.u64 	%rd16, %rd2;
	add.s64 	%rd18, %rd16, %rd4;
	st.global.f32 	[%rd18], %f19;
$L__BB0_5:
	ret;

}


// ===== COMPILED SASS (sm_100) =====

	.target	sm_100

	.elftype	@"ET_EXEC"


//--------------------- .note.nv.tkinfo           --------------------------
	.section	.note.nv.tkinfo,"",@"SHT_NOTE"
	.sectionflags	@"SHF_NOTE_NV_TKINFO"
	.tkinfo
        /*0018*/ 	.word	0x00000002
        /*0030*/ 	.string	""
        /*0030*/ 	.string	"ptxas"
        /*0030*/ 	.string	"Cuda compilation tools, release 13.0, V13.0.88"
        /*0030*/ 	.string	"Build cuda_13.0.r13.0/compiler.36424714_0"
        /*0030*/ 	.string	"-arch sm_100 -m 64 "



//--------------------- .note.nv.cuinfo           --------------------------
	.section	.note.nv.cuinfo,"",@"SHT_NOTE"
	.sectionflags	@"SHF_NOTE_NV_CUINFO"
        /*0018*/ 	.short	0x0002
        /*001a*/ 	.short	0x0064
        /*001c*/ 	.short	0x0082
	.zero		2


//--------------------- .nv.info                  --------------------------
	.section	.nv.info,"",@"SHT_CUDA_INFO"
	.align	4


	//----- nvinfo : EIATTR_REGCOUNT
	.align		4
        /*0000*/ 	.byte	0x04, 0x2f
        /*0002*/ 	.short	(.L_3 - .L_2)
	.align		4
.L_2:
        /*0004*/ 	.word	index@(_Z20tile_rsqrt_64_kernelPfS_)
        /*0008*/ 	.word	0x0000000e


	//----- nvinfo : EIATTR_FRAME_SIZE
	.align		4
.L_3:
        /*000c*/ 	.byte	0x04, 0x11
        /*000e*/ 	.short	(.L_5 - .L_4)
	.align		4
.L_4:
        /*0010*/ 	.word	index@(_Z20tile_rsqrt_64_kernelPfS_)
        /*0014*/ 	.word	0x00000000


	//----- nvinfo : EIATTR_MIN_STACK_SIZE
	.align		4
.L_5:
        /*0018*/ 	.byte	0x04, 0x12
        /*001a*/ 	.short	(.L_7 - .L_6)
	.align		4
.L_6:
        /*001c*/ 	.word	index@(_Z20tile_rsqrt_64_kernelPfS_)
        /*0020*/ 	.word	0x00000000
.L_7:


//--------------------- .nv.compat                --------------------------
	.section	.nv.compat,"",@"SHT_CUDA_COMPAT_INFO"
	.align	4
        /*0000*/ 	.byte	0x02, 0x09, 0x00, 0x00, 0x02, 0x02, 0x01, 0x00, 0x02, 0x05, 0x05, 0x00, 0x03, 0x07, 0x01, 0x01
        /*0010*/ 	.byte	0x02, 0x03, 0x00, 0x00, 0x02, 0x06, 0x01, 0x00, 0x04, 0x0b, 0x08, 0x00, 0x01, 0x00, 0x00, 0x00
        /*0020*/ 	.byte	0x00, 0x00, 0x00, 0x00


//--------------------- .nv.info._Z20tile_rsqrt_64_kernelPfS_ --------------------------
	.section	.nv.info._Z20tile_rsqrt_64_kernelPfS_,"",@"SHT_CUDA_INFO"
	.sectionflags	@""
	.align	4


	//----- nvinfo : EIATTR_CUDA_API_VERSION
	.align		4
        /*0000*/ 	.byte	0x04, 0x37
        /*0002*/ 	.short	(.L_9 - .L_8)
.L_8:
        /*0004*/ 	.word	0x00000082


	//----- nvinfo : EIATTR_KPARAM_INFO
	.align		4
.L_9:
        /*0008*/ 	.byte	0x04, 0x17
        /*000a*/ 	.short	(.L_11 - .L_10)
.L_10:
        /*000c*/ 	.word	0x00000000
        /*0010*/ 	.short	0x0001
        /*0012*/ 	.short	0x0008
        /*0014*/ 	.byte	0x00, 0xf5, 0x21, 0x00


	//----- nvinfo : EIATTR_KPARAM_INFO
	.align		4
.L_11:
        /*0018*/ 	.byte	0x04, 0x17
        /*001a*/ 	.short	(.L_13 - .L_12)
.L_12:
        /*001c*/ 	.word	0x00000000
        /*0020*/ 	.short	0x0000
        /*0022*/ 	.short	0x0000
        /*0024*/ 	.byte	0x00, 0xf5, 0x21, 0x00


	//----- nvinfo : EIATTR_SPARSE_MMA_MASK
	.align		4
.L_13:
        /*0028*/ 	.byte	0x03, 0x50
        /*002a*/ 	.short	0x0000


	//----- nvinfo : EIATTR_MAXREG_COUNT
	.align		4
        /*002c*/ 	.byte	0x03, 0x1b
        /*002e*/ 	.short	0x00ff


	//----- nvinfo : EIATTR_MERCURY_ISA_VERSION
	.align		4
        /*0030*/ 	.byte	0x03, 0x5f
        /*0032*/ 	.short	0x0101


	//----- nvinfo : EIATTR_VRC_CTA_INIT_COUNT
	.align		4
        /*0034*/ 	.byte	0x02, 0x4a
	.zero		1
	.zero		1


	//----- nvinfo : EIATTR_EXIT_INSTR_OFFSETS
	.align		4
        /*0038*/ 	.byte	0x04, 0x1c
        /*003a*/ 	.short	(.L_15 - .L_14)


	//   ....[0]....
.L_14:
        /*003c*/ 	.word	0x000000b0


	//   ....[1]....
        /*0040*/ 	.word	0x00000330


	//----- nvinfo : EIATTR_CRS_STACK_SIZE
	.align		4
.L_15:
        /*0044*/ 	.byte	0x04, 0x1e
        /*0046*/ 	.short	(.L_17 - .L_16)
.L_16:
        /*0048*/ 	.word	0x00000000


	//----- nvinfo : EIATTR_CBANK_PARAM_SIZE
	.align		4
.L_17:
        /*004c*/ 	.byte	0x03, 0x19
        /*004e*/ 	.short	0x0010


	//----- nvinfo : EIATTR_PARAM_CBANK
	.align		4
        /*0050*/ 	.byte	0x04, 0x0a
        /*0052*/ 	.short	(.L_19 - .L_18)
	.align		4
.L_18:
        /*0054*/ 	.word	index@(.nv.constant0._Z20tile_rsqrt_64_kernelPfS_)
        /*0058*/ 	.short	0x0380
        /*005a*/ 	.short	0x0010


	//----- nvinfo : EIATTR_SW_WAR
	.align		4
.L_19:
        /*005c*/ 	.byte	0x04, 0x36
        /*005e*/ 	.short	(.L_21 - .L_20)
.L_20:
        /*0060*/ 	.word	0x00000008
.L_21:


//--------------------- .nv.callgraph             --------------------------
	.section	.nv.callgraph,"",@"SHT_CUDA_CALLGRAPH"
	.align	4
	.sectionentsize	8
	.align		4
        /*0000*/ 	.word	0x00000000
	.align		4
        /*0004*/ 	.word	0xffffffff
	.align		4
        /*0008*/ 	.word	0x00000000
	.align		4
        /*000c*/ 	.word	0xfffffffe
	.align		4
        /*0010*/ 	.word	0x00000000
	.align		4
        /*0014*/ 	.word	0xfffffffd
	.align		4
        /*0018*/ 	.word	0x00000000
	.align		4
        /*001c*/ 	.word	0xfffffffc


//--------------------- .nv.constant4             --------------------------
	.section	.nv.constant4,"a",@progbits
	.align	8
	.align		8
.nv.constant4:
        /*0000*/ 	.dword	x
	.align		8
        /*0008*/ 	.dword	result


//--------------------- .text._Z20tile_rsqrt_64_kernelPfS_ --------------------------
	.section	.text._Z20tile_rsqrt_64_kernelPfS_,"ax",@progbits
	.align	128
        .global         _Z20tile_rsqrt_64_kernelPfS_
        .type           _Z20tile_rsqrt_64_kernelPfS_,@function
        .size           _Z20tile_rsqrt_64_kernelPfS_,(.L_x_4 - _Z20tile_rsqrt_64_kernelPfS_)
        .other          _Z20tile_rsqrt_64_kernelPfS_,@"STO_CUDA_ENTRY STV_DEFAULT"
_Z20tile_rsqrt_64_kernelPfS_:
.text._Z20tile_rsqrt_64_kernelPfS_:
[----:B------:R-:W-:Y:S01]  /*0000*/  LDC R1, c[0x0][0x37c] ;  /* 0x0000df00ff017b82 */ /* 0x000fe20000000800 */
[----:B------:R-:W0:Y:S07]  /*0010*/  S2R R2, SR_TID.X ;  /* 0x0000000000027919 */ /* 0x000e2e0000002100 */
[----:B------:R-:W1:Y:S01]  /*0020*/  LDC R0, c[0x0][0x364] ;  /* 0x0000d900ff007b82 */ /* 0x000e620000000800 */
[----:B------:R-:W1:Y:S07]  /*0030*/  S2R R3, SR_TID.Y ;  /* 0x0000000000037919 */ /* 0x000e6e0000002200 */
[----:B------:R-:W0:Y:S08]  /*0040*/  S2UR UR5, SR_CTAID.X ;  /* 0x00000000000579c3 */ /* 0x000e300000002500 */
[----:B------:R-:W0:Y:S08]  /*0050*/  LDC R5, c[0x0][0x360] ;  /* 0x0000d800ff057b82 */ /* 0x000e300000000800 */
[----:B------:R-:W1:Y:S01]  /*0060*/  S2UR UR4, SR_CTAID.Y ;  /* 0x00000000000479c3 */ /* 0x000e620000002600 */
[----:B0-----:R-:W-:-:S05]  /*0070*/  IMAD R2, R5, UR5, R2 ;  /* 0x0000000505027c24 */ /* 0x001fca000f8e0202 */
[----:B------:R-:W-:Y:S01]  /*0080*/  ISETP.GT.AND P0, PT, R2, 0x7f, PT ;  /* 0x0000007f0200780c */ /* 0x000fe20003f04270 */
[----:B-1----:R-:W-:-:S05]  /*0090*/  IMAD R3, R0, UR4, R3 ;  /* 0x0000000400037c24 */ /* 0x002fca000f8e0203 */
[----:B------:R-:W-:-:S13]  /*00a0*/  ISETP.GT.U32.OR P0, PT, R3, 0x3f, P0 ;  /* 0x0000003f0300780c */ /* 0x000fda0000704470 */
[----:B------:R-:W-:Y:S05]  /*00b0*/  @P0 EXIT ;  /* 0x000000000000094d */ /* 0x000fea0003800000 */
[----:B------:R-:W0:Y:S01]  /*00c0*/  LDC.64 R4, c[0x0][0x380] ;  /* 0x0000e000ff047b82 */ /* 0x000e220000000a00 */
[----:B------:R-:W1:Y:S01]  /*00d0*/  LDCU.64 UR4, c[0x0][0x358] ;  /* 0x00006b00ff0477ac */ /* 0x000e620008000a00 */
[----:B------:R-:W-:-:S06]  /*00e0*/  LEA R0, R3, R2, 0x7 ;  /* 0x0000000203007211 */ /* 0x000fcc00078e38ff */
[----:B------:R-:W2:Y:S01]  /*00f0*/  LDC.64 R6, c[0x4][RZ] ;  /* 0x01000000ff067b82 */ /* 0x000ea20000000a00 */
[----:B0-----:R-:W-:-:S05]  /*0100*/  IMAD.WIDE R4, R0, 0x4, R4 ;  /* 0x0000000400047825 */ /* 0x001fca00078e0204 */
[----:B-1----:R-:W3:Y:S01]  /*0110*/  LDG.E R9, desc[UR4][R4.64] ;  /* 0x0000000404097981 */ /* 0x002ee2000c1e1900 */
[----:B------:R-:W-:Y:S01]  /*0120*/  BSSY.RECONVERGENT B0, `(.L_x_0) ;  /* 0x0000019000007945 */ /* 0x000fe20003800200 */
[----:B--2---:R-:W-:-:S04]  /*0130*/  IMAD.WIDE.U32 R6, R3, 0x200, R6 ;  /* 0x0000020003067825 */ /* 0x004fc800078e0006 */
[----:B------:R-:W-:Y:S01]  /*0140*/  IMAD.WIDE R6, R2, 0x4, R6 ;  /* 0x0000000402067825 */ /* 0x000fe200078e0206 */
[----:B---3--:R-:W-:-:S04]  /*0150*/  FSETP.GEU.AND P0, PT, |R9|, 1.175494350822287508e-38, PT ;  /* 0x008000000900780b */ /* 0x008fc80003f0e200 */
[----:B------:R0:W-:Y:S09]  /*0160*/  STG.E desc[UR4][R6.64], R9 ;  /* 0x0000000906007986 */ /* 0x0001f2000c101904 */
[----:B0-----:R-:W-:-:S05]  /*0170*/  @!P0 FMUL R9, R9, 16777216 ;  /* 0x4b80000009098820 */ /* 0x001fca0000400000 */
[----:B------:R-:W-:-:S04]  /*0180*/  IADD3 R8, PT, PT, R9, -0x800000, RZ ;  /* 0xff80000009087810 */ /* 0x000fc80007ffe0ff */
[----:B------:R-:W-:-:S13]  /*0190*/  ISETP.GT.U32.AND P1, PT, R8, 0x7effffff, PT ;  /* 0x7effffff0800780c */ /* 0x000fda0003f24070 */
[----:B------:R-:W-:Y:S05]  /*01a0*/  @P1 BRA `(.L_x_1) ;  /* 0x00000000003c1947 */ /* 0x000fea0003800000 */
[----:B------:R-:W-:Y:S01]  /*01b0*/  LOP3.LUT R4, R9, 0xffffff, RZ, 0xc0, !PT ;  /* 0x00ffffff09047812 */ /* 0x000fe200078ec0ff */
[----:B------:R-:W-:-:S03]  /*01c0*/  HFMA2 R11, -RZ, RZ, 1.6875, 0 ;  /* 0x3ec00000ff0b7431 */ /* 0x000fc600000001ff */
[----:B------:R-:W-:-:S04]  /*01d0*/  LOP3.LUT R4, R4, 0x3f000000, RZ, 0xfc, !PT ;  /* 0x3f00000004047812 */ /* 0x000fc800078efcff */
[----:B------:R-:W0:Y:S01]  /*01e0*/  MUFU.RSQ R5, R4 ;  /* 0x0000000400057308 */ /* 0x000e220000001400 */
[----:B------:R-:W-:-:S04]  /*01f0*/  IADD3 R9, PT, PT, -R9, R4, RZ ;  /* 0x0000000409097210 */ /* 0x000fc80007ffe1ff */
[----:B------:R-:W-:Y:S01]  /*0200*/  @!P0 IADD3 R9, PT, PT, R9, 0xc000000, RZ ;  /* 0x0c00000009098810 */ /* 0x000fe20007ffe0ff */
[----:B0-----:R-:W-:-:S04]  /*0210*/  FMUL R6, R5, R5 ;  /* 0x0000000505067220 */ /* 0x001fc80000400000 */
[----:B------:R-:W-:Y:S01]  /*0220*/  FFMA R7, R5, R5, -R6 ;  /* 0x0000000505077223 */ /* 0x000fe20000000806 */
[----:B------:R-:W-:-:S04]  /*0230*/  FFMA R6, -R4, R6, 1 ;  /* 0x3f80000004067423 */ /* 0x000fc80000000106 */
[----:B------:R-:W-:-:S04]  /*0240*/  FFMA R6, -R4, R7, R6 ;  /* 0x0000000704067223 */ /* 0x000fc80000000106 */
[----:B------:R-:W-:Y:S01]  /*0250*/  FFMA R8, R6, R11, 0.5 ;  /* 0x3f00000006087423 */ /* 0x000fe2000000000b */
[----:B------:R-:W-:-:S04]  /*0260*/  FMUL R6, R5, R6 ;  /* 0x0000000605067220 */ /* 0x000fc80000400000 */
[----:B------:R-:W-:-:S05]  /*0270*/  FFMA R6, R8, R6, R5 ;  /* 0x0000000608067223 */ /* 0x000fca0000000005 */
[----:B------:R-:W-:Y:S01]  /*0280*/  LEA.HI.SX32 R9, R9, R6, 0x1f ;  /* 0x0000000609097211 */ /* 0x000fe200078ffaff */
[----:B------:R-:W-:Y:S06]  /*0290*/  BRA `(.L_x_2) ;  /* 0x0000000000047947 */ /* 0x000fec0003800000 */
.L_x_1:
[----:B------:R-:W0:Y:S02]  /*02a0*/  MUFU.RSQ R9, R9 ;  /* 0x0000000900097308 */ /* 0x000e240000001400 */
.L_x_2:
[----:B------:R-:W-:Y:S05]  /*02b0*/  BSYNC.RECONVERGENT B0 ;  /* 0x0000000000007941 */ /* 0x000fea0003800200 */
.L_x_0:
[----:B------:R-:W1:Y:S08]  /*02c0*/  LDC.64 R4, c[0x4][0x8] ;  /* 0x01000200ff047b82 */ /* 0x000e700000000a00 */
[----:B------:R-:W2:Y:S01]  /*02d0*/  LDC.64 R6, c[0x0][0x388] ;  /* 0x0000e200ff067b82 */ /* 0x000ea20000000a00 */
[----:B-1----:R-:W-:-:S04]  /*02e0*/  IMAD.WIDE.U32 R4, R3, 0x200, R4 ;  /* 0x0000020003047825 */ /* 0x002fc800078e0004 */
[----:B------:R-:W-:-:S04]  /*02f0*/  IMAD.WIDE R4, R2, 0x4, R4 ;  /* 0x0000000402047825 */ /* 0x000fc800078e0204 */
[----:B--2---:R-:W-:Y:S01]  /*0300*/  IMAD.WIDE R2, R0, 0x4, R6 ;  /* 0x0000000400027825 */ /* 0x004fe200078e0206 */
[----:B0-----:R-:W-:Y:S04]  /*0310*/  STG.E desc[UR4][R4.64], R9 ;  /* 0x0000000904007986 */ /* 0x001fe8000c101904 */
[----:B------:R-:W-:Y:S01]  /*0320*/  STG.E desc[UR4][R2.64], R9 ;  /* 0x0000000902007986 */ /* 0x000fe2000c101904 */
[----:B------:R-:W-:Y:S05]  /*0330*/  EXIT ;  /* 0x000000000000794d */ /* 0x000fea0003800000 */
.L_x_3:
[----:B------:R-:W-:-:S00]  /*0340*/  BRA `(.L_x_3) ;  /* 0xfffffffc00fc7947 */ /* 0x000fc0000383ffff */
[----:B------:R-:W-:-:S00]  /*0350*/  NOP ;  /* 0x0000000000007918 */ /* 0x000fc00000000000 */
        /* <DEDUP_REMOVED lines=10> */
.L_x_4:


//--------------------- .nv.shared.reserved.0     --------------------------
	.section	.nv.shared.reserved.0,"aw",@nobits
	.weak		__nv_reservedSMEM_offset_0_alias
	.size		__nv_reservedSMEM_offset_0_alias, 0, 64
	.other		__nv_reservedSMEM_offset_0_alias,@"STO_CUDA_RESERVED_SHARED STV_DEFAULT"
__nv_reservedSMEM_offset_0_alias:
	.zero		0
	.zero		64


//--------------------- .nv.global                --------------------------
	.section	.nv.global,"aw",@nobits
	.align	4
.nv.global:
	.type		x,@object
	.size		x,(result - x)
x:
	.zero		32768
	.type		result,@object
	.size		result,(.L_1 - result)
result:
	.zero		32768
.L_1:


//--------------------- .nv.constant0._Z20tile_rsqrt_64_kernelPfS_ --------------------------
	.section	.nv.constant0._Z20tile_rsqrt_64_kernelPfS_,"a",@progbits
	.sectionflags	@""
	.align	4
.nv.constant0._Z20tile_rsqrt_64_kernelPfS_:
	.zero		912


//--------------------- SYMBOLS --------------------------

	.type		.nv.reservedSmem.offset0,@object
	.size		.nv.reservedSmem.offset0,0x4
